//
// Generated by NVIDIA NVVM Compiler
//
// Compiler Build ID: CL-36424714
// Cuda compilation tools, release 13.0, V13.0.88
// Based on NVVM 20.0.0
//

.version 9.0
.target sm_100
.address_size 64

	// .globl	_Z3addPiS_S_
.extern .func  (.param .b32 func_retval0) vprintf
(
	.param .b64 vprintf_param_0,
	.param .b64 vprintf_param_1
)
;
.global .align 1 .b8 $str[51] = {84, 104, 114, 101, 97, 100, 32, 110, 117, 109, 98, 101, 114, 32, 37, 100, 32, 119, 114, 105, 116, 101, 32, 37, 100, 32, 105, 110, 32, 97, 114, 114, 97, 121, 32, 111, 110, 32, 37, 100, 32, 112, 111, 115, 105, 116, 105, 111, 110, 10};

.visible .entry _Z3addPiS_S_(
	.param .u64 .ptr .align 1 _Z3addPiS_S__param_0,
	.param .u64 .ptr .align 1 _Z3addPiS_S__param_1,
	.param .u64 .ptr .align 1 _Z3addPiS_S__param_2
)
{
	.local .align 8 .b8 	__local_depot0[16];
	.reg .b64 	%SP;
	.reg .b64 	%SPL;
	.reg .pred 	%p<2>;
	.reg .b32 	%r<7>;
	.reg .b64 	%rd<15>;

	mov.u64 	%SPL, __local_depot0;
	cvta.local.u64 	%SP, %SPL;
	ld.param.u64 	%rd1, [_Z3addPiS_S__param_0];
	ld.param.u64 	%rd2, [_Z3addPiS_S__param_1];
	ld.param.u64 	%rd3, [_Z3addPiS_S__param_2];
	mov.u32 	%r1, %tid.x;
	setp.gt.u32 	%p1, %r1, 9;
	@%p1 bra 	$L__BB0_2;
	add.u64 	%rd4, %SP, 0;
	add.u64 	%rd5, %SPL, 0;
	cvta.to.global.u64 	%rd6, %rd1;
	cvta.to.global.u64 	%rd7, %rd2;
	cvta.to.global.u64 	%rd8, %rd3;
	mul.wide.u32 	%rd9, %r1, 4;
	add.s64 	%rd10, %rd6, %rd9;
	ld.global.u32 	%r2, [%rd10];
	add.s64 	%rd11, %rd7, %rd9;
	ld.global.u32 	%r3, [%rd11];
	add.s32 	%r4, %r3, %r2;
	add.s64 	%rd12, %rd8, %rd9;
	st.global.u32 	[%rd12], %r4;
	st.local.v2.u32 	[%rd5], {%r1, %r4};
	st.local.u32 	[%rd5+8], %r1;
	mov.u64 	%rd13, $str;
	cvta.global.u64 	%rd14, %rd13;
	{ // callseq 0, 0
	.param .b64 param0;
	st.param.b64 	[param0], %rd14;
	.param .b64 param1;
	st.param.b64 	[param1], %rd4;
	.param .b32 retval0;
	call.uni (retval0), 
	vprintf, 
	(
	param0, 
	param1
	);
	ld.param.b32 	%r5, [retval0];
	} // callseq 0
$L__BB0_2:
	ret;

}


// ===== COMPILED SASS (sm_100) =====

	.target	sm_100

	.elftype	@"ET_EXEC"


//--------------------- .note.nv.tkinfo           --------------------------
	.section	.note.nv.tkinfo,"",@"SHT_NOTE"
	.sectionflags	@"SHF_NOTE_NV_TKINFO"
	.tkinfo
        /*0018*/ 	.word	0x00000002
        /*0030*/ 	.string	""
        /*0030*/ 	.string	"ptxas"
        /*0030*/ 	.string	"Cuda compilation tools, release 13.0, V13.0.88"
        /*0030*/ 	.string	"Build cuda_13.0.r13.0/compiler.36424714_0"
        /*0030*/ 	.string	"-arch sm_100 -m 64 "



//--------------------- .note.nv.cuinfo           --------------------------
	.section	.note.nv.cuinfo,"",@"SHT_NOTE"
	.sectionflags	@"SHF_NOTE_NV_CUINFO"
        /*0018*/ 	.short	0x0002
        /*001a*/ 	.short	0x0064
        /*001c*/ 	.short	0x0082
	.zero		2


//--------------------- .nv.info                  --------------------------
	.section	.nv.info,"",@"SHT_CUDA_INFO"
	.align	4


	//----- nvinfo : EIATTR_REGCOUNT
	.align		4
        /*0000*/ 	.byte	0x04, 0x2f
        /*0002*/ 	.short	(.L_2 - .L_1)
	.align		4
.L_1:
        /*0004*/ 	.word	index@(_Z3addPiS_S_)
        /*0008*/ 	.word	0x00000018


	//----- nvinfo : EIATTR_FRAME_SIZE
	.align		4
.L_2:
        /*000c*/ 	.byte	0x04, 0x11
        /*000e*/ 	.short	(.L_4 - .L_3)
	.align		4
.L_3:
        /*0010*/ 	.word	index@(_Z3addPiS_S_)
        /*0014*/ 	.word	0x00000010


	//----- nvinfo : EIATTR_MIN_STACK_SIZE
	.align		4
.L_4:
        /*0018*/ 	.byte	0x04, 0x12
        /*001a*/ 	.short	(.L_6 - .L_5)
	.align		4
.L_5:
        /*001c*/ 	.word	index@(_Z3addPiS_S_)
        /*0020*/ 	.word	0x00000010
.L_6:


//--------------------- .nv.compat                --------------------------
	.section	.nv.compat,"",@"SHT_CUDA_COMPAT_INFO"
	.align	4
        /*0000*/ 	.byte	0x02, 0x09, 0x00, 0x00, 0x02, 0x02, 0x01, 0x00, 0x02, 0x05, 0x05, 0x00, 0x03, 0x07, 0x01, 0x01
        /*0010*/ 	.byte	0x02, 0x03, 0x00, 0x00, 0x02, 0x06, 0x01, 0x00, 0x04, 0x0b, 0x08, 0x00, 0x09, 0x00, 0x00, 0x00
        /*0020*/ 	.byte	0x00, 0x00, 0x00, 0x00


//--------------------- .nv.info._Z3addPiS_S_     --------------------------
	.section	.nv.info._Z3addPiS_S_,"",@"SHT_CUDA_INFO"
	.sectionflags	@""
	.align	4


	//----- nvinfo : EIATTR_CUDA_API_VERSION
	.align		4
        /*0000*/ 	.byte	0x04, 0x37
        /*0002*/ 	.short	(.L_8 - .L_7)
.L_7:
        /*0004*/ 	.word	0x00000082


	//----- nvinfo : EIATTR_KPARAM_INFO
	.align		4
.L_8:
        /*0008*/ 	.byte	0x04, 0x17
        /*000a*/ 	.short	(.L_10 - .L_9)
.L_9:
        /*000c*/ 	.word	0x00000000
        /*0010*/ 	.short	0x0002
        /*0012*/ 	.short	0x0010
        /*0014*/ 	.byte	0x00, 0xf5, 0x21, 0x00


	//----- nvinfo : EIATTR_KPARAM_INFO
	.align		4
.L_10:
        /*0018*/ 	.byte	0x04, 0x17
        /*001a*/ 	.short	(.L_12 - .L_11)
.L_11:
        /*001c*/ 	.word	0x00000000
        /*0020*/ 	.short	0x0001
        /*0022*/ 	.short	0x0008
        /*0024*/ 	.byte	0x00, 0xf5, 0x21, 0x00


	//----- nvinfo : EIATTR_KPARAM_INFO
	.align		4
.L_12:
        /*0028*/ 	.byte	0x04, 0x17
        /*002a*/ 	.short	(.L_14 - .L_13)
.L_13:
        /*002c*/ 	.word	0x00000000
        /*0030*/ 	.short	0x0000
        /*0032*/ 	.short	0x0000
        /*0034*/ 	.byte	0x00, 0xf5, 0x21, 0x00


	//----- nvinfo : EIATTR_SPARSE_MMA_MASK
	.align		4
.L_14:
        /*0038*/ 	.byte	0x03, 0x50
        /*003a*/ 	.short	0x0000


	//----- nvinfo : EIATTR_MAXREG_COUNT
	.align		4
        /*003c*/ 	.byte	0x03, 0x1b
        /*003e*/ 	.short	0x00ff


	//----- nvinfo : EIATTR_EXTERNS
	.align		4
        /*0040*/ 	.byte	0x04, 0x0f
        /*0042*/ 	.short	(.L_16 - .L_15)


	//   ....[0]....
	.align		4
.L_15:
        /*0044*/ 	.word	index@(vprintf)


	//----- nvinfo : EIATTR_MERCURY_ISA_VERSION
	.align		4
.L_16:
        /*0048*/ 	.byte	0x03, 0x5f
        /*004a*/ 	.short	0x0101


	//----- nvinfo : EIATTR_VRC_CTA_INIT_COUNT
	.align		4
        /*004c*/ 	.byte	0x02, 0x4a
	.zero		1
	.zero		1


	//----- nvinfo : EIATTR_SYSCALL_OFFSETS
	.align		4
        /*0050*/ 	.byte	0x04, 0x46
        /*0052*/ 	.short	(.L_18 - .L_17)


	//   ....[0]....
.L_17:
        /*0054*/ 	.word	0x000001c0


	//----- nvinfo : EIATTR_EXIT_INSTR_OFFSETS
	.align		4
.L_18:
        /*0058*/ 	.byte	0x04, 0x1c
        /*005a*/ 	.short	(.L_20 - .L_19)


	//   ....[0]....
.L_19:
        /*005c*/ 	.word	0x00000080


	//   ....[1]....
        /*0060*/ 	.word	0x000001d0


	//----- nvinfo : EIATTR_CRS_STACK_SIZE
	.align		4
.L_20:
        /*0064*/ 	.byte	0x04, 0x1e
        /*0066*/ 	.short	(.L_22 - .L_21)
.L_21:
        /*0068*/ 	.word	0x00000000


	//----- nvinfo : EIATTR_CBANK_PARAM_SIZE
	.align		4
.L_22:
        /*006c*/ 	.byte	0x03, 0x19
        /*006e*/ 	.short	0x0018


	//----- nvinfo : EIATTR_PARAM_CBANK
	.align		4
        /*0070*/ 	.byte	0x04, 0x0a
        /*0072*/ 	.short	(.L_24 - .L_23)
	.align		4
.L_23:
        /*0074*/ 	.word	index@(.nv.constant0._Z3addPiS_S_)
        /*0078*/ 	.short	0x0380
        /*007a*/ 	.short	0x0018


	//----- nvinfo : EIATTR_SW_WAR
	.align		4
.L_24:
        /*007c*/ 	.byte	0x04, 0x36
        /*007e*/ 	.short	(.L_26 - .L_25)
.L_25:
        /*0080*/ 	.word	0x00000008
.L_26:


//--------------------- .nv.callgraph             --------------------------
	.section	.nv.callgraph,"",@"SHT_CUDA_CALLGRAPH"
	.align	4
	.sectionentsize	8
	.align		4
        /*0000*/ 	.word	0x00000000
	.align		4
        /*0004*/ 	.word	0xffffffff
	.align		4
        /*0008*/ 	.word	index@(_Z3addPiS_S_)
	.align		4
        /*000c*/ 	.word	index@(vprintf)
	.align		4
        /*0010*/ 	.word	0x00000000
	.align		4
        /*0014*/ 	.word	0xfffffffe
	.align		4
        /*0018*/ 	.word	0x00000000
	.align		4
        /*001c*/ 	.word	0xfffffffd
	.align		4
        /*0020*/ 	.word	0x00000000
	.align		4
        /*0024*/ 	.word	0xfffffffc


//--------------------- .nv.constant4             --------------------------
	.section	.nv.constant4,"a",@progbits
	.align	8
	.align		8
.nv.constant4:
        /*0000*/ 	.dword	vprintf
	.align		8
        /*0008*/ 	.dword	$str


//--------------------- .text._Z3addPiS_S_        --------------------------
	.section	.text._Z3addPiS_S_,"ax",@progbits
	.align	128
        .global         _Z3addPiS_S_
        .type           _Z3addPiS_S_,@function
        .size           _Z3addPiS_S_,(.L_x_2 - _Z3addPiS_S_)
        .other          _Z3addPiS_S_,@"STO_CUDA_ENTRY STV_DEFAULT"
_Z3addPiS_S_:
.text._Z3addPiS_S_:
[----:B------:R-:W0:Y:S01]  /*0000*/  LDC R1, c[0x0][0x37c] ;  /* 0x0000df00ff017b82 */ /* 0x000e220000000800 */
[----:B------:R-:W1:Y:S01]  /*0010*/  S2R R12, SR_TID.X ;  /* 0x00000000000c7919 */ /* 0x000e620000002100 */
[----:B------:R-:W2:Y:S01]  /*0020*/  LDCU UR4, c[0x0][0x2f8] ;  /* 0x00005f00ff0477ac */ /* 0x000ea20008000800 */
[----:B0-----:R-:W-:Y:S01]  /*0030*/  VIADD R1, R1, 0xfffffff0 ;  /* 0xfffffff001017836 */ /* 0x001fe20000000000 */
[----:B------:R-:W0:Y:S04]  /*0040*/  LDCU UR5, c[0x0][0x2fc] ;  /* 0x00005f80ff0577ac */ /* 0x000e280008000800 */
[----:B--2---:R-:W-:-:S04]  /*0050*/  IADD3 R6, P1, PT, R1, UR4, RZ ;  /* 0x0000000401067c10 */ /* 0x004fc8000ff3e0ff */
[----:B0-----:R-:W-:Y:S02]  /*0060*/  IADD3.X R7, PT, PT, RZ, UR5, RZ, P1, !PT ;  /* 0x00000005ff077c10 */ /* 0x001fe40008ffe4ff */
[----:B-1----:R-:W-:-:S13]  /*0070*/  ISETP.GT.U32.AND P0, PT, R12, 0x9, PT ;  /* 0x000000090c00780c */ /* 0x002fda0003f04070 */
[----:B------:R-:W-:Y:S05]  /*0080*/  @P0 EXIT ;  /* 0x000000000000094d */ /* 0x000fea0003800000 */
[----:B------:R-:W0:Y:S01]  /*0090*/  LDC.64 R4, c[0x0][0x380] ;  /* 0x0000e000ff047b82 */ /* 0x000e220000000a00 */
[----:B------:R-:W1:Y:S07]  /*00a0*/  LDCU.64 UR4, c[0x0][0x358] ;  /* 0x00006b00ff0477ac */ /* 0x000e6e0008000a00 */
[----:B------:R-:W2:Y:S08]  /*00b0*/  LDC.64 R2, c[0x0][0x388] ;  /* 0x0000e200ff027b82 */ /* 0x000eb00000000a00 */
[----:B------:R-:W3:Y:S01]  /*00c0*/  LDC.64 R8, c[0x0][0x390] ;  /* 0x0000e400ff087b82 */ /* 0x000ee20000000a00 */
[----:B------:R-:W-:Y:S01]  /*00d0*/  MOV R0, 0x0 ;  /* 0x0000000000007802 */ /* 0x000fe20000000f00 */
[----:B------:R-:W4:Y:S01]  /*00e0*/  LDCU.64 UR6, c[0x4][0x8] ;  /* 0x01000100ff0677ac */ /* 0x000f220008000a00 */
[----:B0-----:R-:W-:-:S06]  /*00f0*/  IMAD.WIDE.U32 R4, R12, 0x4, R4 ;  /* 0x000000040c047825 */ /* 0x001fcc00078e0004 */
[----:B-1----:R4:W5:Y:S01]  /*0100*/  LDG.E R4, desc[UR4][R4.64] ;  /* 0x0000000404047981 */ /* 0x002962000c1e1900 */
[----:B--2---:R-:W-:-:S06]  /*0110*/  IMAD.WIDE.U32 R2, R12, 0x4, R2 ;  /* 0x000000040c027825 */ /* 0x004fcc00078e0002 */
[----:B------:R-:W5:Y:S01]  /*0120*/  LDG.E R3, desc[UR4][R2.64] ;  /* 0x0000000402037981 */ /* 0x000f62000c1e1900 */
[----:B---3--:R-:W-:Y:S01]  /*0130*/  IMAD.WIDE.U32 R8, R12, 0x4, R8 ;  /* 0x000000040c087825 */ /* 0x008fe200078e0008 */
[----:B------:R0:W1:Y:S02]  /*0140*/  LDC.64 R10, c[0x4][R0] ;  /* 0x01000000000a7b82 */ /* 0x0000640000000a00 */
[----:B------:R0:W-:Y:S01]  /*0150*/  STL [R1+0x8], R12 ;  /* 0x0000080c01007387 */ /* 0x0001e20000100800 */
[----:B----4-:R-:W-:Y:S02]  /*0160*/  IMAD.U32 R5, RZ, RZ, UR7 ;  /* 0x00000007ff057e24 */ /* 0x010fe4000f8e00ff */
[----:B-----5:R-:W-:-:S05]  /*0170*/  IMAD.IADD R13, R4, 0x1, R3 ;  /* 0x00000001040d7824 */ /* 0x020fca00078e0203 */
[----:B------:R0:W-:Y:S04]  /*0180*/  STL.64 [R1], R12 ;  /* 0x0000000c01007387 */ /* 0x0001e80000100a00 */
[----:B------:R0:W-:Y:S01]  /*0190*/  STG.E desc[UR4][R8.64], R13 ;  /* 0x0000000d08007986 */ /* 0x0001e2000c101904 */
[----:B-1----:R-:W-:-:S07]  /*01a0*/  MOV R4, UR6 ;  /* 0x0000000600047c02 */ /* 0x002fce0008000f00 */
[----:B------:R-:W-:-:S07]  /*01b0*/  LEPC R20, `(.L_x_0) ;  /* 0x000000001014794e */ /* 0x000fce0000000000 */
[----:B0-----:R-:W-:Y:S05]  /*01c0*/  CALL.ABS.NOINC R10 ;  /* 0x000000000a007343 */ /* 0x001fea0003c00000 */
.L_x_0:
[----:B------:R-:W-:Y:S05]  /*01d0*/  EXIT ;  /* 0x000000000000794d */ /* 0x000fea0003800000 */
.L_x_1:
[----:B------:R-:W-:-:S00]  /*01e0*/  BRA `(.L_x_1) ;  /* 0xfffffffc00fc7947 */ /* 0x000fc0000383ffff */
[----:B------:R-:W-:-:S00]  /*01f0*/  NOP ;  /* 0x0000000000007918 */ /* 0x000fc00000000000 */
        /* <DEDUP_REMOVED lines=8> */
.L_x_2:


//--------------------- .nv.global.init           --------------------------
	.section	.nv.global.init,"aw",@progbits
.nv.global.init:
	.type		$str,@object
	.size		$str,(.L_0 - $str)
$str:
        /*0000*/ 	.byte	0x54, 0x68, 0x72, 0x65, 0x61, 0x64, 0x20, 0x6e, 0x75, 0x6d, 0x62, 0x65, 0x72, 0x20, 0x25, 0x64
        /*0010*/ 	.byte	0x20, 0x77, 0x72, 0x69, 0x74, 0x65, 0x20, 0x25, 0x64, 0x20, 0x69, 0x6e, 0x20, 0x61, 0x72, 0x72
        /*0020*/ 	.byte	0x61, 0x79, 0x20, 0x6f, 0x6e, 0x20, 0x25, 0x64, 0x20, 0x70, 0x6f, 0x73, 0x69, 0x74, 0x69, 0x6f
        /*0030*/ 	.byte	0x6e, 0x0a, 0x00
.L_0:


//--------------------- .nv.shared.reserved.0     --------------------------
	.section	.nv.shared.reserved.0,"aw",@nobits
	.weak		__nv_reservedSMEM_offset_0_alias
	.size		__nv_reservedSMEM_offset_0_alias, 0, 64
	.other		__nv_reservedSMEM_offset_0_alias,@"STO_CUDA_RESERVED_SHARED STV_DEFAULT"
__nv_reservedSMEM_offset_0_alias:
	.zero		0
	.zero		64


//--------------------- .nv.constant0._Z3addPiS_S_ --------------------------
	.section	.nv.constant0._Z3addPiS_S_,"a",@progbits
	.sectionflags	@""
	.align	4
.nv.constant0._Z3addPiS_S_:
	.zero		920


//--------------------- SYMBOLS --------------------------

	.type		.nv.reservedSmem.offset0,@object
	.size		.nv.reservedSmem.offset0,0x4
	.type		vprintf,@function
